	.headerflags	@"EF_CUDA_TEXMODE_UNIFIED EF_CUDA_64BIT_ADDRESS EF_CUDA_ACCELERATORS EF_CUDA_SM90 EF_CUDA_VIRTUAL_SM(EF_CUDA_SM90)"
	.elftype	@"ET_EXEC"


//--------------------- .nv.info                  --------------------------
	.section	.nv.info,"",@"SHT_CUDA_INFO"
	.align	4


	//----- nvinfo : EIATTR_REGCOUNT
	.align		4
        /*0000*/ 	.byte	0x04, 0x2f
        /*0002*/ 	.short	(.L_1 - .L_0)
	.align		4
.L_0:
        /*0004*/ 	.word	index@(triton_poi_fused__softmax_add_div_mul_1)
        /*0008*/ 	.word	0x00000022


	//----- nvinfo : EIATTR_MIN_STACK_SIZE
	.align		4
.L_1:
        /*000c*/ 	.byte	0x04, 0x12
        /*000e*/ 	.short	(.L_3 - .L_2)
	.align		4
.L_2:
        /*0010*/ 	.word	index@(triton_poi_fused__softmax_add_div_mul_1)
        /*0014*/ 	.word	0x00000000


	//----- nvinfo : EIATTR_FRAME_SIZE
	.align		4
.L_3:
        /*0018*/ 	.byte	0x04, 0x11
        /*001a*/ 	.short	(.L_5 - .L_4)
	.align		4
.L_4:
        /*001c*/ 	.word	index@(triton_poi_fused__softmax_add_div_mul_1)
        /*0020*/ 	.word	0x00000000


	//----- nvinfo : EIATTR_MIN_STACK_SIZE
	.align		4
.L_5:
        /*0024*/ 	.byte	0x04, 0x12
        /*0026*/ 	.short	(.L_7 - .L_6)
	.align		4
.L_6:
        /*0028*/ 	.word	index@(triton_poi_fused__softmax_add_div_mul_1)
        /*002c*/ 	.word	0x00000000
.L_7:


//--------------------- .nv.info.triton_poi_fused__softmax_add_div_mul_1 --------------------------
	.section	.nv.info.triton_poi_fused__softmax_add_div_mul_1,"",@"SHT_CUDA_INFO"
	.sectionflags	@""
	.align	4


	//----- nvinfo : EIATTR_CUDA_API_VERSION
	.align		4
        /*0000*/ 	.byte	0x04, 0x37
        /*0002*/ 	.short	(.L_9 - .L_8)
.L_8:
        /*0004*/ 	.word	0x0000007c


	//----- nvinfo : EIATTR_KPARAM_INFO
	.align		4
.L_9:
        /*0008*/ 	.byte	0x04, 0x17
        /*000a*/ 	.short	(.L_11 - .L_10)
.L_10:
        /*000c*/ 	.word	0x00000000
        /*0010*/ 	.short	0x0004
        /*0012*/ 	.short	0x0020
        /*0014*/ 	.byte	0x00, 0xf0, 0x11, 0x00


	//----- nvinfo : EIATTR_KPARAM_INFO
	.align		4
.L_11:
        /*0018*/ 	.byte	0x04, 0x17
        /*001a*/ 	.short	(.L_13 - .L_12)
.L_12:
        /*001c*/ 	.word	0x00000000
        /*0020*/ 	.short	0x0003
        /*0022*/ 	.short	0x0018
        /*0024*/ 	.byte	0x00, 0xf4, 0x21, 0x00


	//----- nvinfo : EIATTR_KPARAM_INFO
	.align		4
.L_13:
        /*0028*/ 	.byte	0x04, 0x17
        /*002a*/ 	.short	(.L_15 - .L_14)
.L_14:
        /*002c*/ 	.word	0x00000000
        /*0030*/ 	.short	0x0002
        /*0032*/ 	.short	0x0010
        /*0034*/ 	.byte	0x00, 0xf4, 0x21, 0x00


	//----- nvinfo : EIATTR_KPARAM_INFO
	.align		4
.L_15:
        /*0038*/ 	.byte	0x04, 0x17
        /*003a*/ 	.short	(.L_17 - .L_16)
.L_16:
        /*003c*/ 	.word	0x00000000
        /*0040*/ 	.short	0x0001
        /*0042*/ 	.short	0x0008
        /*0044*/ 	.byte	0x00, 0xf4, 0x21, 0x00


	//----- nvinfo : EIATTR_KPARAM_INFO
	.align		4
.L_17:
        /*0048*/ 	.byte	0x04, 0x17
        /*004a*/ 	.short	(.L_19 - .L_18)
.L_18:
        /*004c*/ 	.word	0x00000000
        /*0050*/ 	.short	0x0000
        /*0052*/ 	.short	0x0000
        /*0054*/ 	.byte	0x00, 0xf4, 0x21, 0x00


	//----- nvinfo : EIATTR_SPARSE_MMA_MASK
	.align		4
.L_19:
        /*0058*/ 	.byte	0x03, 0x50
        /*005a*/ 	.short	0x0000


	//----- nvinfo : EIATTR_MAXREG_COUNT
	.align		4
        /*005c*/ 	.byte	0x03, 0x1b
        /*005e*/ 	.short	0x00ff


	//----- nvinfo : EIATTR_EXIT_INSTR_OFFSETS
	.align		4
        /*0060*/ 	.byte	0x04, 0x1c
        /*0062*/ 	.short	(.L_21 - .L_20)


	//   ....[0]....
.L_20:
        /*0064*/ 	.word	0x000009b0


	//   ....[1]....
        /*0068*/ 	.word	0x000009d0


	//----- nvinfo : EIATTR_REQNTID
	.align		4
.L_21:
        /*006c*/ 	.byte	0x04, 0x10
        /*006e*/ 	.short	(.L_23 - .L_22)
.L_22:
        /*0070*/ 	.word	0x00000020
        /*0074*/ 	.word	0x00000001
        /*0078*/ 	.word	0x00000001


	//----- nvinfo : EIATTR_CBANK_PARAM_SIZE
	.align		4
.L_23:
        /*007c*/ 	.byte	0x03, 0x19
        /*007e*/ 	.short	0x0024


	//----- nvinfo : EIATTR_PARAM_CBANK
	.align		4
        /*0080*/ 	.byte	0x04, 0x0a
        /*0082*/ 	.short	(.L_25 - .L_24)
	.align		4
.L_24:
        /*0084*/ 	.word	index@(.nv.constant0.triton_poi_fused__softmax_add_div_mul_1)
        /*0088*/ 	.short	0x0210
        /*008a*/ 	.short	0x0024


	//----- nvinfo : EIATTR_SW_WAR
	.align		4
.L_25:
        /*008c*/ 	.byte	0x04, 0x36
        /*008e*/ 	.short	(.L_27 - .L_26)
.L_26:
        /*0090*/ 	.word	0x00000008
.L_27:


//--------------------- .nv.callgraph             --------------------------
	.section	.nv.callgraph,"",@"SHT_CUDA_CALLGRAPH"
	.align	4
	.sectionentsize	8
	.align		4
        /*0000*/ 	.word	0x00000000
	.align		4
        /*0004*/ 	.word	0xffffffff
	.align		4
        /*0008*/ 	.word	0x00000000
	.align		4
        /*000c*/ 	.word	0xfffffffe
	.align		4
        /*0010*/ 	.word	0x00000000
	.align		4
        /*0014*/ 	.word	0xfffffffd
	.align		4
        /*0018*/ 	.word	0x00000000
	.align		4
        /*001c*/ 	.word	0xfffffffc


//--------------------- .text.triton_poi_fused__softmax_add_div_mul_1 --------------------------
	.section	.text.triton_poi_fused__softmax_add_div_mul_1,"ax",@progbits
	.align	128
        .global         triton_poi_fused__softmax_add_div_mul_1
        .type           triton_poi_fused__softmax_add_div_mul_1,@function
        .size           triton_poi_fused__softmax_add_div_mul_1,(.L_x_1 - triton_poi_fused__softmax_add_div_mul_1)
        .other          triton_poi_fused__softmax_add_div_mul_1,@"STO_CUDA_ENTRY STV_DEFAULT"
triton_poi_fused__softmax_add_div_mul_1:
.text.triton_poi_fused__softmax_add_div_mul_1:
[----:B------:R-:W0:Y:S01]  /*0000*/  LDC R1, c[0x0][0x28] ;  /* 0x00000a00ff017b82 */ /* 0x000e220000000800 */
[----:B------:R-:W1:Y:S07]  /*0010*/  S2R R0, SR_TID.X ;  /* 0x0000000000007919 */ /* 0x000e6e0000002100 */
[----:B------:R-:W2:Y:S01]  /*0020*/  LDC.64 R6, c[0x0][0x210] ;  /* 0x00008400ff067b82 */ /* 0x000ea20000000a00 */
[----:B------:R-:W3:Y:S01]  /*0030*/  S2R R3, SR_CTAID.X ;  /* 0x0000000000037919 */ /* 0x000ee20000002500 */
[----:B------:R-:W-:-:S02]  /*0040*/  CS2R R22, SRZ ;  /* 0x0000000000167805 */ /* 0x000fc4000001ff00 */
[----:B------:R-:W-:Y:S01]  /*0050*/  CS2R R24, SRZ ;  /* 0x0000000000187805 */ /* 0x000fe2000001ff00 */
[----:B------:R-:W-:Y:S01]  /*0060*/  ULDC.64 UR4, c[0x0][0x208] ;  /* 0x0000820000047ab9 */ /* 0x000fe20000000a00 */
[----:B-1----:R-:W-:-:S04]  /*0070*/  SHF.L.U32 R0, R0, 0x1, RZ ;  /* 0x0000000100007819 */ /* 0x002fc800000006ff */
[----:B------:R-:W-:Y:S02]  /*0080*/  LOP3.LUT R0, R0, 0x3e, RZ, 0xc0, !PT ;  /* 0x0000003e00007812 */ /* 0x000fe400078ec0ff */
[----:B---3--:R-:W-:Y:S02]  /*0090*/  SHF.R.S32.HI R5, RZ, 0x19, R3 ;  /* 0x00000019ff057819 */ /* 0x008fe40000011403 */
[----:B------:R-:W-:Y:S02]  /*00a0*/  LEA R0, R3, R0, 0x6 ;  /* 0x0000000003007211 */ /* 0x000fe400078e30ff */
[----:B------:R-:W-:Y:S01]  /*00b0*/  SGXT R5, R5, 0x1 ;  /* 0x000000010505781a */ /* 0x000fe20000000200 */
[----:B------:R-:W1:Y:S01]  /*00c0*/  LDC.64 R2, c[0x0][0x218] ;  /* 0x00008600ff027b82 */ /* 0x000e620000000a00 */
[----:B------:R-:W-:Y:S02]  /*00d0*/  IADD3 R4, R0, 0x1, RZ ;  /* 0x0000000100047810 */ /* 0x000fe40007ffe0ff */
[----:B------:R-:W-:-:S02]  /*00e0*/  LEA.HI R8, R5, R0, RZ, 0x2 ;  /* 0x0000000005087211 */ /* 0x000fc400078f10ff */
[C---:B------:R-:W-:Y:S02]  /*00f0*/  LEA.HI R9, R5.reuse, R4, RZ, 0x2 ;  /* 0x0000000405097211 */ /* 0x040fe400078f10ff */
[----:B------:R-:W-:Y:S02]  /*0100*/  LEA.HI R10, R5, R0, RZ, 0x4 ;  /* 0x00000000050a7211 */ /* 0x000fe400078f20ff */
[----:B------:R-:W-:Y:S02]  /*0110*/  LOP3.LUT R5, R8, 0x3ffffffc, RZ, 0xc0, !PT ;  /* 0x3ffffffc08057812 */ /* 0x000fe400078ec0ff */
[----:B------:R-:W-:Y:S02]  /*0120*/  LOP3.LUT R9, R9, 0x3ffffffc, RZ, 0xc0, !PT ;  /* 0x3ffffffc09097812 */ /* 0x000fe400078ec0ff */
[----:B------:R-:W-:Y:S02]  /*0130*/  LOP3.LUT R10, R10, 0xfffffff0, RZ, 0xc0, !PT ;  /* 0xfffffff00a0a7812 */ /* 0x000fe400078ec0ff */
[----:B------:R-:W-:-:S02]  /*0140*/  IADD3 R5, R0, -R5, RZ ;  /* 0x8000000500057210 */ /* 0x000fc40007ffe0ff */
[----:B------:R-:W-:Y:S02]  /*0150*/  IADD3 R9, R4, -R9, RZ ;  /* 0x8000000904097210 */ /* 0x000fe40007ffe0ff */
[----:B------:R-:W-:Y:S02]  /*0160*/  LEA R19, R5, R10, 0x2 ;  /* 0x0000000a05137211 */ /* 0x000fe400078e10ff */
[C---:B------:R-:W-:Y:S01]  /*0170*/  ISETP.GE.AND P0, PT, R0.reuse, 0x40, PT ;  /* 0x000000400000780c */ /* 0x040fe20003f06270 */
[----:B------:R-:W-:Y:S01]  /*0180*/  IMAD R21, R9, 0x4, R10 ;  /* 0x0000000409157824 */ /* 0x000fe200078e020a */
[----:B------:R-:W-:Y:S01]  /*0190*/  IADD3 R13, R19, 0x1, RZ ;  /* 0x00000001130d7810 */ /* 0x000fe20007ffe0ff */
[----:B------:R-:W-:Y:S01]  /*01a0*/  HFMA2.MMA R20, -RZ, RZ, 0, 0 ;  /* 0x00000000ff147435 */ /* 0x000fe200000001ff */
[----:B------:R-:W-:Y:S02]  /*01b0*/  SHF.L.U32 R5, R0, 0x2, RZ ;  /* 0x0000000200057819 */ /* 0x000fe400000006ff */
[----:B------:R-:W-:-:S02]  /*01c0*/  CS2R R16, SRZ ;  /* 0x0000000000107805 */ /* 0x000fc4000001ff00 */
[----:B------:R-:W-:Y:S01]  /*01d0*/  SHF.L.U32 R11, R4, 0x2, RZ ;  /* 0x00000002040b7819 */ /* 0x000fe200000006ff */
[----:B-1----:R-:W-:Y:S01]  /*01e0*/  IMAD.WIDE R8, R19, 0x4, R2 ;  /* 0x0000000413087825 */ /* 0x002fe200078e0202 */
[----:B------:R-:W-:-:S03]  /*01f0*/  IADD3 R15, R21, 0x1, RZ ;  /* 0x00000001150f7810 */ /* 0x000fc60007ffe0ff */
[----:B------:R-:W-:Y:S01]  /*0200*/  IMAD.WIDE R12, R13, 0x4, R2 ;  /* 0x000000040d0c7825 */ /* 0x000fe200078e0202 */
[----:B------:R-:W-:Y:S01]  /*0210*/  CS2R R26, SRZ ;  /* 0x00000000001a7805 */ /* 0x000fe2000001ff00 */
[----:B------:R1:W3:Y:S02]  /*0220*/  @!P0 LDG.E.EL R23, desc[UR4][R8.64] ;  /* 0x0000000408178981 */ /* 0x0002e4000c2e1900 */
[--C-:B--2---:R-:W-:Y:S02]  /*0230*/  IMAD.WIDE R4, R5, 0x4, R6.reuse ;  /* 0x0000000405047825 */ /* 0x104fe400078e0206 */
[----:B------:R2:W4:Y:S02]  /*0240*/  @!P0 LDG.E.EL R25, desc[UR4][R12.64] ;  /* 0x000000040c198981 */ /* 0x000524000c2e1900 */
[----:B------:R-:W-:Y:S02]  /*0250*/  IMAD.WIDE R6, R11, 0x4, R6 ;  /* 0x000000040b067825 */ /* 0x000fe400078e0206 */
[----:B------:R-:W3:Y:S02]  /*0260*/  @!P0 LDG.E.EL R16, desc[UR4][R4.64] ;  /* 0x0000000404108981 */ /* 0x000ee4000c2e1900 */
[----:B------:R-:W-:-:S02]  /*0270*/  IMAD.MOV.U32 R18, RZ, RZ, RZ ;  /* 0x000000ffff127224 */ /* 0x000fc400078e00ff */
[----:B------:R-:W4:Y:S01]  /*0280*/  @!P0 LDG.E.EL R20, desc[UR4][R4.64+0x4] ;  /* 0x0000040404148981 */ /* 0x000f22000c2e1900 */
[----:B------:R-:W-:-:S03]  /*0290*/  IMAD.WIDE R10, R21, 0x4, R2 ;  /* 0x00000004150a7825 */ /* 0x000fc600078e0202 */
[----:B------:R-:W5:Y:S01]  /*02a0*/  @!P0 LDG.E.EL R17, desc[UR4][R6.64] ;  /* 0x0000000406118981 */ /* 0x000f62000c2e1900 */
[----:B------:R-:W-:-:S03]  /*02b0*/  IMAD.WIDE R14, R15, 0x4, R2 ;  /* 0x000000040f0e7825 */ /* 0x000fc600078e0202 */
[----:B------:R-:W5:Y:S04]  /*02c0*/  @!P0 LDG.E.EL R18, desc[UR4][R10.64] ;  /* 0x000000040a128981 */ /* 0x000f68000c2e1900 */
[----:B------:R2:W5:Y:S04]  /*02d0*/  @!P0 LDG.E.EL R27, desc[UR4][R14.64] ;  /* 0x000000040e1b8981 */ /* 0x000568000c2e1900 */
[----:B------:R-:W5:Y:S01]  /*02e0*/  @!P0 LDG.E.EL R22, desc[UR4][R6.64+0x4] ;  /* 0x0000040406168981 */ /* 0x000f62000c2e1900 */
[----:B-1----:R-:W-:Y:S02]  /*02f0*/  IADD3 R9, R19, 0x2, RZ ;  /* 0x0000000213097810 */ /* 0x002fe40007ffe0ff */
[----:B------:R-:W-:Y:S01]  /*0300*/  MOV R29, RZ ;  /* 0x000000ff001d7202 */ /* 0x000fe20000000f00 */
[----:B------:R-:W-:Y:S01]  /*0310*/  IMAD.MOV.U32 R31, RZ, RZ, RZ ;  /* 0x000000ffff1f7224 */ /* 0x000fe200078e00ff */
[----:B--2---:R-:W-:Y:S01]  /*0320*/  IADD3 R13, R21, 0x2, RZ ;  /* 0x00000002150d7810 */ /* 0x004fe20007ffe0ff */
[--C-:B------:R-:W-:Y:S01]  /*0330*/  IMAD.WIDE R8, R9, 0x4, R2.reuse ;  /* 0x0000000409087825 */ /* 0x100fe200078e0202 */
[----:B0-----:R-:W-:Y:S01]  /*0340*/  CS2R R14, SRZ ;  /* 0x00000000000e7805 */ /* 0x001fe2000001ff00 */
[----:B------:R-:W2:Y:S02]  /*0350*/  @!P0 LDG.E.EL R24, desc[UR4][R4.64+0x8] ;  /* 0x0000080404188981 */ /* 0x000ea4000c2e1900 */
[----:B------:R-:W-:-:S02]  /*0360*/  IMAD.WIDE R10, R13, 0x4, R2 ;  /* 0x000000040d0a7825 */ /* 0x000fc400078e0202 */
[----:B------:R0:W2:Y:S01]  /*0370*/  @!P0 LDG.E.EL R29, desc[UR4][R8.64] ;  /* 0x00000004081d8981 */ /* 0x0000a2000c2e1900 */
[----:B------:R-:W-:-:S03]  /*0380*/  IADD3 R13, R19, 0x3, RZ ;  /* 0x00000003130d7810 */ /* 0x000fc60007ffe0ff */
[----:B------:R1:W2:Y:S04]  /*0390*/  @!P0 LDG.E.EL R31, desc[UR4][R10.64] ;  /* 0x000000040a1f8981 */ /* 0x0002a8000c2e1900 */
[----:B------:R-:W2:Y:S01]  /*03a0*/  @!P0 LDG.E.EL R14, desc[UR4][R6.64+0x8] ;  /* 0x00000804060e8981 */ /* 0x000ea2000c2e1900 */
[--C-:B------:R-:W-:Y:S01]  /*03b0*/  IMAD.WIDE R12, R13, 0x4, R2.reuse ;  /* 0x000000040d0c7825 */ /* 0x100fe200078e0202 */
[----:B0-----:R-:W-:Y:S01]  /*03c0*/  IADD3 R9, R21, 0x3, RZ ;  /* 0x0000000315097810 */ /* 0x001fe20007ffe0ff */
[----:B------:R-:W-:Y:S01]  /*03d0*/  HFMA2.MMA R19, -RZ, RZ, 0, 0 ;  /* 0x00000000ff137435 */ /* 0x000fe200000001ff */
[----:B------:R0:W2:Y:S01]  /*03e0*/  @!P0 LDG.E.EL R15, desc[UR4][R4.64+0xc] ;  /* 0x00000c04040f8981 */ /* 0x0000a2000c2e1900 */
[----:B-1----:R-:W-:Y:S02]  /*03f0*/  MOV R10, RZ ;  /* 0x000000ff000a7202 */ /* 0x002fe40000000f00 */
[----:B------:R-:W-:Y:S01]  /*0400*/  IMAD.WIDE R8, R9, 0x4, R2 ;  /* 0x0000000409087825 */ /* 0x000fe200078e0202 */
[----:B------:R-:W2:Y:S04]  /*0410*/  @!P0 LDG.E.EL R26, desc[UR4][R12.64] ;  /* 0x000000040c1a8981 */ /* 0x000ea8000c2e1900 */
[----:B------:R-:W2:Y:S01]  /*0420*/  @!P0 LDG.E.EL R10, desc[UR4][R8.64] ;  /* 0x00000004080a8981 */ /* 0x000ea2000c2e1900 */
[----:B0-----:R-:W0:Y:S03]  /*0430*/  LDC.64 R4, c[0x0][0x220] ;  /* 0x00008800ff047b82 */ /* 0x001e260000000a00 */
[----:B------:R1:W2:Y:S05]  /*0440*/  @!P0 LDG.E.EL R19, desc[UR4][R6.64+0xc] ;  /* 0x00000c0406138981 */ /* 0x0002aa000c2e1900 */
[----:B-1----:R-:W1:Y:S01]  /*0450*/  LDC.64 R6, c[0x0][0x228] ;  /* 0x00008a00ff067b82 */ /* 0x002e620000000a00 */
[----:B0-----:R-:W-:-:S04]  /*0460*/  IMAD.WIDE R4, R0, 0x4, R4 ;  /* 0x0000000400047825 */ /* 0x001fc800078e0204 */
[----:B-1----:R-:W-:-:S04]  /*0470*/  IMAD.WIDE R6, R0, 0x4, R6 ;  /* 0x0000000400067825 */ /* 0x002fc800078e0206 */
[----:B---3--:R-:W-:Y:S01]  /*0480*/  FFMA R23, R23, -1.00000000000000000000e+09, R16 ;  /* 0xce6e6b2817177823 */ /* 0x008fe20000000010 */
[----:B----4-:R-:W-:-:S04]  /*0490*/  FFMA R20, R25, -1.00000000000000000000e+09, R20 ;  /* 0xce6e6b2819147823 */ /* 0x010fc80000000014 */
[C---:B------:R-:W-:Y:S02]  /*04a0*/  FSETP.NAN.AND P2, PT, R23.reuse, R23, PT ;  /* 0x000000171700720b */ /* 0x040fe40003f48000 */
[----:B------:R-:W-:Y:S01]  /*04b0*/  FSETP.GT.AND P1, PT, R23, R20, PT ;  /* 0x000000141700720b */ /* 0x000fe20003f24000 */
[----:B-----5:R-:W-:-:S03]  /*04c0*/  FFMA R18, R18, -1.00000000000000000000e+09, R17 ;  /* 0xce6e6b2812127823 */ /* 0x020fc60000000011 */
[----:B------:R-:W-:Y:S01]  /*04d0*/  FSEL R2, R23, R20, P1 ;  /* 0x0000001417027208 */ /* 0x000fe20000800000 */
[----:B------:R-:W-:-:S03]  /*04e0*/  FFMA R27, R27, -1.00000000000000000000e+09, R22 ;  /* 0xce6e6b281b1b7823 */ /* 0x000fc60000000016 */
[----:B------:R-:W-:Y:S02]  /*04f0*/  FSEL R2, R23, R2, P2 ;  /* 0x0000000217027208 */ /* 0x000fe40001000000 */
[CC--:B------:R-:W-:Y:S02]  /*0500*/  FSETP.GT.AND P1, PT, R18.reuse, R27.reuse, PT ;  /* 0x0000001b1200720b */ /* 0x0c0fe40003f24000 */
[C---:B------:R-:W-:Y:S02]  /*0510*/  FSETP.NAN.AND P2, PT, R18.reuse, R18, PT ;  /* 0x000000121200720b */ /* 0x040fe40003f48000 */
[----:B------:R-:W-:Y:S02]  /*0520*/  FSEL R3, R18, R27, P1 ;  /* 0x0000001b12037208 */ /* 0x000fe40000800000 */
[----:B------:R-:W-:Y:S02]  /*0530*/  FSETP.NAN.AND P3, PT, R2, R2, PT ;  /* 0x000000020200720b */ /* 0x000fe40003f68000 */
[----:B------:R-:W-:Y:S01]  /*0540*/  FSEL R3, R18, R3, P2 ;  /* 0x0000000312037208 */ /* 0x000fe20001000000 */
[----:B--2---:R-:W-:-:S03]  /*0550*/  FFMA R29, R29, -1.00000000000000000000e+09, R24 ;  /* 0xce6e6b281d1d7823 */ /* 0x004fc60000000018 */
[----:B------:R-:W-:Y:S02]  /*0560*/  FSETP.NAN.AND P2, PT, R3, R3, PT ;  /* 0x000000030300720b */ /* 0x000fe40003f48000 */
[----:B------:R-:W-:Y:S01]  /*0570*/  FSETP.GT.AND P1, PT, R2, R29, PT ;  /* 0x0000001d0200720b */ /* 0x000fe20003f24000 */
[----:B------:R-:W-:-:S04]  /*0580*/  FFMA R14, R31, -1.00000000000000000000e+09, R14 ;  /* 0xce6e6b281f0e7823 */ /* 0x000fc8000000000e */
[----:B------:R-:W-:Y:S02]  /*0590*/  @!P3 FSEL R2, R2, R29, P1 ;  /* 0x0000001d0202b208 */ /* 0x000fe40000800000 */
[C---:B------:R-:W-:Y:S02]  /*05a0*/  FSETP.GT.AND P1, PT, R3.reuse, R14, PT ;  /* 0x0000000e0300720b */ /* 0x040fe40003f24000 */
[----:B------:R-:W-:Y:S02]  /*05b0*/  FSETP.NAN.AND P3, PT, R2, R2, PT ;  /* 0x000000020200720b */ /* 0x000fe40003f68000 */
[----:B------:R-:W-:Y:S01]  /*05c0*/  @!P2 FSEL R3, R3, R14, P1 ;  /* 0x0000000e0303a208 */ /* 0x000fe20000800000 */
[----:B------:R-:W-:-:S03]  /*05d0*/  FFMA R15, R26, -1.00000000000000000000e+09, R15 ;  /* 0xce6e6b281a0f7823 */ /* 0x000fc6000000000f */
[----:B------:R-:W-:Y:S02]  /*05e0*/  FSETP.NAN.AND P2, PT, R3, R3, PT ;  /* 0x000000030300720b */ /* 0x000fe40003f48000 */
[----:B------:R-:W-:Y:S01]  /*05f0*/  FSETP.GT.AND P1, PT, R2, R15, PT ;  /* 0x0000000f0200720b */ /* 0x000fe20003f24000 */
[----:B------:R-:W-:-:S04]  /*0600*/  FFMA R10, R10, -1.00000000000000000000e+09, R19 ;  /* 0xce6e6b280a0a7823 */ /* 0x000fc80000000013 */
[----:B------:R-:W-:Y:S02]  /*0610*/  @!P3 FSEL R2, R2, R15, P1 ;  /* 0x0000000f0202b208 */ /* 0x000fe40000800000 */
[----:B------:R-:W-:-:S04]  /*0620*/  FSETP.GT.AND P1, PT, R3, R10, PT ;  /* 0x0000000a0300720b */ /* 0x000fc80003f24000 */
[----:B------:R-:W-:Y:S01]  /*0630*/  @!P2 FSEL R3, R3, R10, P1 ;  /* 0x0000000a0303a208 */ /* 0x000fe20000800000 */
[----:B------:R-:W-:-:S04]  /*0640*/  FADD R23, R23, -R2 ;  /* 0x8000000217177221 */ /* 0x000fc80000000000 */
[----:B------:R-:W-:Y:S01]  /*0650*/  FADD R18, R18, -R3 ;  /* 0x8000000312127221 */ /* 0x000fe20000000000 */
[----:B------:R-:W-:-:S03]  /*0660*/  FMUL R23, R23, 1.4426950216293334961 ;  /* 0x3fb8aa3b17177820 */ /* 0x000fc60000400000 */
[----:B------:R-:W-:Y:S02]  /*0670*/  FMUL R18, R18, 1.4426950216293334961 ;  /* 0x3fb8aa3b12127820 */ /* 0x000fe40000400000 */
[----:B------:R-:W-:-:S03]  /*0680*/  FSETP.GEU.AND P1, PT, R23, -126, PT ;  /* 0xc2fc00001700780b */ /* 0x000fc60003f2e000 */
[----:B------:R-:W-:Y:S01]  /*0690*/  FSETP.GEU.AND P6, PT, R18, -126, PT ;  /* 0xc2fc00001200780b */ /* 0x000fe20003fce000 */
[----:B------:R-:W-:Y:S01]  /*06a0*/  FADD R20, R20, -R2 ;  /* 0x8000000214147221 */ /* 0x000fe20000000000 */
[----:B------:R-:W-:-:S08]  /*06b0*/  FADD R27, R27, -R3 ;  /* 0x800000031b1b7221 */ /* 0x000fd00000000000 */
[----:B------:R-:W-:-:S03]  /*06c0*/  @!P1 FMUL R23, R23, 0.5 ;  /* 0x3f00000017179820 */ /* 0x000fc60000400000 */
[----:B------:R-:W-:-:S03]  /*06d0*/  @!P6 FMUL R18, R18, 0.5 ;  /* 0x3f0000001212e820 */ /* 0x000fc60000400000 */
[----:B------:R-:W0:Y:S01]  /*06e0*/  MUFU.EX2 R23, R23 ;  /* 0x0000001700177308 */ /* 0x000e220000000800 */
[----:B------:R-:W-:Y:S01]  /*06f0*/  FADD R29, R29, -R2 ;  /* 0x800000021d1d7221 */ /* 0x000fe20000000000 */
[----:B------:R-:W-:-:S06]  /*0700*/  FMUL R20, R20, 1.4426950216293334961 ;  /* 0x3fb8aa3b14147820 */ /* 0x000fcc0000400000 */
[----:B------:R-:W1:Y:S01]  /*0710*/  MUFU.EX2 R18, R18 ;  /* 0x0000001200127308 */ /* 0x000e620000000800 */
[----:B------:R-:W-:Y:S01]  /*0720*/  FMUL R27, R27, 1.4426950216293334961 ;  /* 0x3fb8aa3b1b1b7820 */ /* 0x000fe20000400000 */
[--C-:B------:R-:W-:Y:S01]  /*0730*/  FADD R14, R14, -R3.reuse ;  /* 0x800000030e0e7221 */ /* 0x100fe20000000000 */
[----:B------:R-:W-:Y:S01]  /*0740*/  FMUL R29, R29, 1.4426950216293334961 ;  /* 0x3fb8aa3b1d1d7820 */ /* 0x000fe20000400000 */
[----:B------:R-:W-:Y:S01]  /*0750*/  FADD R15, R15, -R2 ;  /* 0x800000020f0f7221 */ /* 0x000fe20000000000 */
[----:B------:R-:W-:Y:S01]  /*0760*/  FADD R10, R10, -R3 ;  /* 0x800000030a0a7221 */ /* 0x000fe20000000000 */
[----:B------:R-:W-:Y:S01]  /*0770*/  FSETP.GEU.AND P2, PT, R20, -126, PT ;  /* 0xc2fc00001400780b */ /* 0x000fe20003f4e000 */
[----:B------:R-:W-:Y:S01]  /*0780*/  FMUL R14, R14, 1.4426950216293334961 ;  /* 0x3fb8aa3b0e0e7820 */ /* 0x000fe20000400000 */
[----:B------:R-:W-:Y:S01]  /*0790*/  FSETP.GEU.AND P5, PT, R27, -126, PT ;  /* 0xc2fc00001b00780b */ /* 0x000fe20003fae000 */
[----:B------:R-:W-:Y:S01]  /*07a0*/  FMUL R15, R15, 1.4426950216293334961 ;  /* 0x3fb8aa3b0f0f7820 */ /* 0x000fe20000400000 */
[----:B------:R-:W-:Y:S01]  /*07b0*/  FMUL R10, R10, 1.4426950216293334961 ;  /* 0x3fb8aa3b0a0a7820 */ /* 0x000fe20000400000 */
[----:B------:R-:W-:Y:S01]  /*07c0*/  FSETP.GEU.AND P3, PT, R29, -126, PT ;  /* 0xc2fc00001d00780b */ /* 0x000fe20003f6e000 */
[----:B0-----:R-:W-:Y:S01]  /*07d0*/  @!P1 FMUL R23, R23, R23 ;  /* 0x0000001717179220 */ /* 0x001fe20000400000 */
[----:B-1----:R-:W-:Y:S01]  /*07e0*/  @!P6 FMUL R18, R18, R18 ;  /* 0x000000121212e220 */ /* 0x002fe20000400000 */
[----:B------:R-:W-:-:S02]  /*07f0*/  FSETP.GEU.AND P6, PT, R14, -126, PT ;  /* 0xc2fc00000e00780b */ /* 0x000fc40003fce000 */
[----:B------:R-:W-:Y:S02]  /*0800*/  FSETP.GEU.AND P4, PT, R15, -126, PT ;  /* 0xc2fc00000f00780b */ /* 0x000fe40003f8e000 */
[----:B------:R-:W-:Y:S01]  /*0810*/  FSETP.GEU.AND P1, PT, R10, -126, PT ;  /* 0xc2fc00000a00780b */ /* 0x000fe20003f2e000 */
[----:B------:R-:W-:Y:S02]  /*0820*/  @!P2 FMUL R20, R20, 0.5 ;  /* 0x3f0000001414a820 */ /* 0x000fe40000400000 */
[----:B------:R-:W-:-:S03]  /*0830*/  @!P5 FMUL R27, R27, 0.5 ;  /* 0x3f0000001b1bd820 */ /* 0x000fc60000400000 */
[----:B------:R-:W-:Y:S01]  /*0840*/  @!P3 FMUL R29, R29, 0.5 ;  /* 0x3f0000001d1db820 */ /* 0x000fe20000400000 */
[----:B------:R-:W-:Y:S02]  /*0850*/  MUFU.EX2 R9, R27 ;  /* 0x0000001b00097308 */ /* 0x000fe40000000800 */
[----:B------:R-:W-:Y:S02]  /*0860*/  @!P6 FMUL R14, R14, 0.5 ;  /* 0x3f0000000e0ee820 */ /* 0x000fe40000400000 */
[----:B------:R-:W-:-:S04]  /*0870*/  @!P4 FMUL R15, R15, 0.5 ;  /* 0x3f0000000f0fc820 */ /* 0x000fc80000400000 */
[----:B------:R-:W0:Y:S01]  /*0880*/  MUFU.EX2 R20, R20 ;  /* 0x0000001400147308 */ /* 0x000e220000000800 */
[----:B------:R-:W-:-:S07]  /*0890*/  @!P1 FMUL R10, R10, 0.5 ;  /* 0x3f0000000a0a9820 */ /* 0x000fce0000400000 */
[----:B------:R-:W1:Y:S08]  /*08a0*/  MUFU.EX2 R29, R29 ;  /* 0x0000001d001d7308 */ /* 0x000e700000000800 */
[----:B------:R-:W2:Y:S01]  /*08b0*/  MUFU.EX2 R8, R14 ;  /* 0x0000000e00087308 */ /* 0x000ea20000000800 */
[----:B0-----:R-:W-:-:S07]  /*08c0*/  @!P2 FMUL R20, R20, R20 ;  /* 0x000000141414a220 */ /* 0x001fce0000400000 */
[----:B------:R-:W0:Y:S01]  /*08d0*/  MUFU.EX2 R15, R15 ;  /* 0x0000000f000f7308 */ /* 0x000e220000000800 */
[----:B------:R-:W-:-:S07]  /*08e0*/  @!P5 FMUL R9, R9, R9 ;  /* 0x000000090909d220 */ /* 0x000fce0000400000 */
[----:B------:R-:W3:Y:S01]  /*08f0*/  MUFU.EX2 R10, R10 ;  /* 0x0000000a000a7308 */ /* 0x000ee20000000800 */
[----:B------:R-:W-:Y:S01]  /*0900*/  FADD R20, R23, R20 ;  /* 0x0000001417147221 */ /* 0x000fe20000000000 */
[----:B------:R-:W-:Y:S01]  /*0910*/  FADD R9, R18, R9 ;  /* 0x0000000912097221 */ /* 0x000fe20000000000 */
[----:B-1----:R-:W-:Y:S01]  /*0920*/  @!P3 FMUL R29, R29, R29 ;  /* 0x0000001d1d1db220 */ /* 0x002fe20000400000 */
[----:B--2---:R-:W-:Y:S01]  /*0930*/  @!P6 FMUL R8, R8, R8 ;  /* 0x000000080808e220 */ /* 0x004fe20000400000 */
[----:B------:R1:W-:Y:S02]  /*0940*/  @!P0 STG.E.64 desc[UR4][R4.64], R2 ;  /* 0x0000000204008986 */ /* 0x0003e4000c101b04 */
[----:B------:R-:W-:Y:S01]  /*0950*/  FADD R20, R20, R29 ;  /* 0x0000001d14147221 */ /* 0x000fe20000000000 */
[----:B------:R-:W-:Y:S01]  /*0960*/  FADD R9, R9, R8 ;  /* 0x0000000809097221 */ /* 0x000fe20000000000 */
[----:B0-----:R-:W-:Y:S01]  /*0970*/  @!P4 FMUL R15, R15, R15 ;  /* 0x0000000f0f0fc220 */ /* 0x001fe20000400000 */
[----:B---3--:R-:W-:-:S03]  /*0980*/  @!P1 FMUL R10, R10, R10 ;  /* 0x0000000a0a0a9220 */ /* 0x008fc60000400000 */
[----:B------:R-:W-:Y:S01]  /*0990*/  FADD R8, R20, R15 ;  /* 0x0000000f14087221 */ /* 0x000fe20000000000 */
[----:B------:R-:W-:Y:S01]  /*09a0*/  FADD R9, R9, R10 ;  /* 0x0000000a09097221 */ /* 0x000fe20000000000 */
[----:B-1----:R-:W-:Y:S06]  /*09b0*/  @P0 EXIT ;  /* 0x000000000000094d */ /* 0x002fec0003800000 */
[----:B------:R-:W-:Y:S01]  /*09c0*/  STG.E.64 desc[UR4][R6.64], R8 ;  /* 0x0000000806007986 */ /* 0x000fe2000c101b04 */
[----:B------:R-:W-:Y:S05]  /*09d0*/  EXIT ;  /* 0x000000000000794d */ /* 0x000fea0003800000 */
.L_x_0:
[----:B------:R-:W-:-:S00]  /*09e0*/  BRA `(.L_x_0) ;  /* 0xfffffffc00fc7947 */ /* 0x000fc0000383ffff */
[----:B------:R-:W-:-:S00]  /*09f0*/  NOP ;  /* 0x0000000000007918 */ /* 0x000fc00000000000 */
        /* <DEDUP_REMOVED lines=8> */
.L_x_1:


//--------------------- .nv.constant0.triton_poi_fused__softmax_add_div_mul_1 --------------------------
	.section	.nv.constant0.triton_poi_fused__softmax_add_div_mul_1,"a",@progbits
	.sectionflags	@""
	.align	4
.nv.constant0.triton_poi_fused__softmax_add_div_mul_1:
	.zero		564
